	.headerflags	@"EF_CUDA_TEXMODE_UNIFIED EF_CUDA_64BIT_ADDRESS EF_CUDA_ACCELERATORS EF_CUDA_SM90 EF_CUDA_VIRTUAL_SM(EF_CUDA_SM90)"
	.elftype	@"ET_EXEC"


//--------------------- .nv.info                  --------------------------
	.section	.nv.info,"",@"SHT_CUDA_INFO"
	.align	4


	//----- nvinfo : EIATTR_REGCOUNT
	.align		4
        /*0000*/ 	.byte	0x04, 0x2f
        /*0002*/ 	.short	(.L_3 - .L_2)
	.align		4
.L_2:
        /*0004*/ 	.word	index@(triton_per_fused__weight_norm_interface_4)
        /*0008*/ 	.word	0x00000015


	//----- nvinfo : EIATTR_MIN_STACK_SIZE
	.align		4
.L_3:
        /*000c*/ 	.byte	0x04, 0x12
        /*000e*/ 	.short	(.L_5 - .L_4)
	.align		4
.L_4:
        /*0010*/ 	.word	index@(triton_per_fused__weight_norm_interface_4)
        /*0014*/ 	.word	0x00000000


	//----- nvinfo : EIATTR_FRAME_SIZE
	.align		4
.L_5:
        /*0018*/ 	.byte	0x04, 0x11
        /*001a*/ 	.short	(.L_7 - .L_6)
	.align		4
.L_6:
        /*001c*/ 	.word	index@(triton_per_fused__weight_norm_interface_4)
        /*0020*/ 	.word	0x00000000


	//----- nvinfo : EIATTR_MIN_STACK_SIZE
	.align		4
.L_7:
        /*0024*/ 	.byte	0x04, 0x12
        /*0026*/ 	.short	(.L_9 - .L_8)
	.align		4
.L_8:
        /*0028*/ 	.word	index@(triton_per_fused__weight_norm_interface_4)
        /*002c*/ 	.word	0x00000000
.L_9:


//--------------------- .nv.info.triton_per_fused__weight_norm_interface_4 --------------------------
	.section	.nv.info.triton_per_fused__weight_norm_interface_4,"",@"SHT_CUDA_INFO"
	.sectionflags	@""
	.align	4


	//----- nvinfo : EIATTR_CUDA_API_VERSION
	.align		4
        /*0000*/ 	.byte	0x04, 0x37
        /*0002*/ 	.short	(.L_11 - .L_10)
.L_10:
        /*0004*/ 	.word	0x0000007c


	//----- nvinfo : EIATTR_KPARAM_INFO
	.align		4
.L_11:
        /*0008*/ 	.byte	0x04, 0x17
        /*000a*/ 	.short	(.L_13 - .L_12)
.L_12:
        /*000c*/ 	.word	0x00000000
        /*0010*/ 	.short	0x0005
        /*0012*/ 	.short	0x0024
        /*0014*/ 	.byte	0x00, 0xf0, 0x11, 0x00


	//----- nvinfo : EIATTR_KPARAM_INFO
	.align		4
.L_13:
        /*0018*/ 	.byte	0x04, 0x17
        /*001a*/ 	.short	(.L_15 - .L_14)
.L_14:
        /*001c*/ 	.word	0x00000000
        /*0020*/ 	.short	0x0004
        /*0022*/ 	.short	0x0020
        /*0024*/ 	.byte	0x00, 0xf0, 0x11, 0x00


	//----- nvinfo : EIATTR_KPARAM_INFO
	.align		4
.L_15:
        /*0028*/ 	.byte	0x04, 0x17
        /*002a*/ 	.short	(.L_17 - .L_16)
.L_16:
        /*002c*/ 	.word	0x00000000
        /*0030*/ 	.short	0x0003
        /*0032*/ 	.short	0x0018
        /*0034*/ 	.byte	0x00, 0xf4, 0x21, 0x00


	//----- nvinfo : EIATTR_KPARAM_INFO
	.align		4
.L_17:
        /*0038*/ 	.byte	0x04, 0x17
        /*003a*/ 	.short	(.L_19 - .L_18)
.L_18:
        /*003c*/ 	.word	0x00000000
        /*0040*/ 	.short	0x0002
        /*0042*/ 	.short	0x0010
        /*0044*/ 	.byte	0x00, 0xf4, 0x21, 0x00


	//----- nvinfo : EIATTR_KPARAM_INFO
	.align		4
.L_19:
        /*0048*/ 	.byte	0x04, 0x17
        /*004a*/ 	.short	(.L_21 - .L_20)
.L_20:
        /*004c*/ 	.word	0x00000000
        /*0050*/ 	.short	0x0001
        /*0052*/ 	.short	0x0008
        /*0054*/ 	.byte	0x00, 0xf4, 0x21, 0x00


	//----- nvinfo : EIATTR_KPARAM_INFO
	.align		4
.L_21:
        /*0058*/ 	.byte	0x04, 0x17
        /*005a*/ 	.short	(.L_23 - .L_22)
.L_22:
        /*005c*/ 	.word	0x00000000
        /*0060*/ 	.short	0x0000
        /*0062*/ 	.short	0x0000
        /*0064*/ 	.byte	0x00, 0xf4, 0x21, 0x00


	//----- nvinfo : EIATTR_SPARSE_MMA_MASK
	.align		4
.L_23:
        /*0068*/ 	.byte	0x03, 0x50
        /*006a*/ 	.short	0x0000


	//----- nvinfo : EIATTR_MAXREG_COUNT
	.align		4
        /*006c*/ 	.byte	0x03, 0x1b
        /*006e*/ 	.short	0x00ff


	//----- nvinfo : EIATTR_COOP_GROUP_MASK_REGIDS
	.align		4
        /*0070*/ 	.byte	0x04, 0x29
        /*0072*/ 	.short	(.L_25 - .L_24)


	//   ....[0]....
.L_24:
        /*0074*/ 	.word	0xffffffff


	//   ....[1]....
        /*0078*/ 	.word	0xffffffff


	//   ....[2]....
        /*007c*/ 	.word	0xffffffff


	//   ....[3]....
        /*0080*/ 	.word	0xffffffff


	//   ....[4]....
        /*0084*/ 	.word	0xffffffff


	//   ....[5]....
        /*0088*/ 	.word	0xffffffff


	//   ....[6]....
        /*008c*/ 	.word	0xffffffff


	//   ....[7]....
        /*0090*/ 	.word	0xffffffff


	//----- nvinfo : EIATTR_COOP_GROUP_INSTR_OFFSETS
	.align		4
.L_25:
        /*0094*/ 	.byte	0x04, 0x28
        /*0096*/ 	.short	(.L_27 - .L_26)


	//   ....[0]....
.L_26:
        /*0098*/ 	.word	0x000001d0


	//   ....[1]....
        /*009c*/ 	.word	0x00000200


	//   ....[2]....
        /*00a0*/ 	.word	0x00000220


	//   ....[3]....
        /*00a4*/ 	.word	0x00000240


	//   ....[4]....
        /*00a8*/ 	.word	0x00000260


	//   ....[5]....
        /*00ac*/ 	.word	0x000002d0


	//   ....[6]....
        /*00b0*/ 	.word	0x000002f0


	//   ....[7]....
        /*00b4*/ 	.word	0x00000320


	//----- nvinfo : EIATTR_EXIT_INSTR_OFFSETS
	.align		4
.L_27:
        /*00b8*/ 	.byte	0x04, 0x1c
        /*00ba*/ 	.short	(.L_29 - .L_28)


	//   ....[0]....
.L_28:
        /*00bc*/ 	.word	0x000004e0


	//   ....[1]....
        /*00c0*/ 	.word	0x00000500


	//----- nvinfo : EIATTR_REQNTID
	.align		4
.L_29:
        /*00c4*/ 	.byte	0x04, 0x10
        /*00c6*/ 	.short	(.L_31 - .L_30)
.L_30:
        /*00c8*/ 	.word	0x00000100
        /*00cc*/ 	.word	0x00000001
        /*00d0*/ 	.word	0x00000001


	//----- nvinfo : EIATTR_CBANK_PARAM_SIZE
	.align		4
.L_31:
        /*00d4*/ 	.byte	0x03, 0x19
        /*00d6*/ 	.short	0x0028


	//----- nvinfo : EIATTR_PARAM_CBANK
	.align		4
        /*00d8*/ 	.byte	0x04, 0x0a
        /*00da*/ 	.short	(.L_33 - .L_32)
	.align		4
.L_32:
        /*00dc*/ 	.word	index@(.nv.constant0.triton_per_fused__weight_norm_interface_4)
        /*00e0*/ 	.short	0x0210
        /*00e2*/ 	.short	0x0028


	//----- nvinfo : EIATTR_SW_WAR
	.align		4
.L_33:
        /*00e4*/ 	.byte	0x04, 0x36
        /*00e6*/ 	.short	(.L_35 - .L_34)
.L_34:
        /*00e8*/ 	.word	0x00000008
.L_35:


//--------------------- .nv.callgraph             --------------------------
	.section	.nv.callgraph,"",@"SHT_CUDA_CALLGRAPH"
	.align	4
	.sectionentsize	8
	.align		4
        /*0000*/ 	.word	0x00000000
	.align		4
        /*0004*/ 	.word	0xffffffff
	.align		4
        /*0008*/ 	.word	0x00000000
	.align		4
        /*000c*/ 	.word	0xfffffffe
	.align		4
        /*0010*/ 	.word	0x00000000
	.align		4
        /*0014*/ 	.word	0xfffffffd
	.align		4
        /*0018*/ 	.word	0x00000000
	.align		4
        /*001c*/ 	.word	0xfffffffc


//--------------------- .nv.constant4             --------------------------
	.section	.nv.constant4,"a",@progbits
	.align	8
	.align		8
.nv.constant4:
        /*0000*/ 	.dword	_$_str
	.align		8
        /*0008*/ 	.dword	_$_str_$_2


//--------------------- .text.triton_per_fused__weight_norm_interface_4 --------------------------
	.section	.text.triton_per_fused__weight_norm_interface_4,"ax",@progbits
	.sectionflags	@"SHF_BARRIERS=1"
	.align	128
        .global         triton_per_fused__weight_norm_interface_4
        .type           triton_per_fused__weight_norm_interface_4,@function
        .size           triton_per_fused__weight_norm_interface_4,(.L_x_1 - triton_per_fused__weight_norm_interface_4)
        .other          triton_per_fused__weight_norm_interface_4,@"STO_CUDA_ENTRY STV_DEFAULT"
triton_per_fused__weight_norm_interface_4:
.text.triton_per_fused__weight_norm_interface_4:
[----:B------:R-:W0:Y:S02]  /*0000*/  LDC R1, c[0x0][0x28] ;  /* 0x00000a00ff017b82 */ /* 0x000e240000000800 */
[----:B------:R-:W1:Y:S01]  /*0010*/  S2R R14, SR_TID.X ;  /* 0x00000000000e7919 */ /* 0x000e620000002100 */
[----:B------:R-:W2:Y:S01]  /*0020*/  LDC.64 R10, c[0x0][0x218] ;  /* 0x00008600ff0a7b82 */ /* 0x000ea20000000a00 */
[----:B------:R-:W-:Y:S01]  /*0030*/  CS2R R6, SRZ ;  /* 0x0000000000067805 */ /* 0x000fe2000001ff00 */
[----:B------:R-:W-:Y:S01]  /*0040*/  ULDC.64 UR6, c[0x0][0x208] ;  /* 0x0000820000067ab9 */ /* 0x000fe20000000a00 */
[----:B------:R-:W3:Y:S01]  /*0050*/  S2R R2, SR_CTAID.X ;  /* 0x0000000000027919 */ /* 0x000ee20000002500 */
[----:B-1----:R-:W-:-:S04]  /*0060*/  SHF.L.U32 R3, R14, 0x2, RZ ;  /* 0x000000020e037819 */ /* 0x002fc800000006ff */
[----:B------:R-:W-:-:S04]  /*0070*/  LOP3.LUT R5, R3, 0x3fc, RZ, 0xc0, !PT ;  /* 0x000003fc03057812 */ /* 0x000fc800078ec0ff */
[----:B------:R-:W-:Y:S01]  /*0080*/  ISETP.GE.U32.AND P1, PT, R5, 0x280, PT ;  /* 0x000002800500780c */ /* 0x000fe20003f26070 */
[----:B---3--:R-:W-:Y:S01]  /*0090*/  IMAD R0, R2, 0x280, R5 ;  /* 0x0000028002007824 */ /* 0x008fe200078e0205 */
[----:B------:R-:W-:-:S03]  /*00a0*/  CS2R R4, SRZ ;  /* 0x0000000000047805 */ /* 0x000fc6000001ff00 */
[----:B--2---:R-:W-:-:S08]  /*00b0*/  IMAD.WIDE R10, R0, 0x4, R10 ;  /* 0x00000004000a7825 */ /* 0x004fd000078e020a */
[----:B------:R1:W2:Y:S02]  /*00c0*/  @!P1 LDG.E.128 R4, desc[UR6][R10.64] ;  /* 0x000000060a049981 */ /* 0x0002a4000c1e1d00 */
[----:B-1----:R-:W1:Y:S08]  /*00d0*/  LDC.64 R10, c[0x0][0x220] ;  /* 0x00008800ff0a7b82 */ /* 0x002e700000000a00 */
[----:B------:R-:W3:Y:S01]  /*00e0*/  S2UR UR5, SR_CgaCtaId ;  /* 0x00000000000579c3 */ /* 0x000ee20000008800 */
[----:B-1----:R-:W-:Y:S01]  /*00f0*/  IMAD.WIDE R10, R2, 0x4, R10 ;  /* 0x00000004020a7825 */ /* 0x002fe200078e020a */
[----:B------:R-:W-:Y:S01]  /*0100*/  LOP3.LUT P0, RZ, R14, 0x1f, RZ, 0xc0, !PT ;  /* 0x0000001f0eff7812 */ /* 0x000fe2000780c0ff */
[----:B------:R-:W-:-:S02]  /*0110*/  UMOV UR4, 0x400 ;  /* 0x0000040000047882 */ /* 0x000fc40000000000 */
[----:B---3--:R-:W-:Y:S01]  /*0120*/  UPRMT UR4, UR5, 0x654, UR4 ;  /* 0x0000065405047896 */ /* 0x008fe20008000004 */
[----:B------:R-:W-:Y:S02]  /*0130*/  ISETP.GE.AND P2, PT, R14, 0x8, PT ;  /* 0x000000080e00780c */ /* 0x000fe40003f46270 */
[----:B--2---:R-:W-:Y:S02]  /*0140*/  SEL R5, R5, RZ, !P1 ;  /* 0x000000ff05057207 */ /* 0x004fe40004800000 */
[----:B------:R-:W-:Y:S02]  /*0150*/  SEL R4, R4, RZ, !P1 ;  /* 0x000000ff04047207 */ /* 0x000fe40004800000 */
[----:B------:R-:W-:Y:S01]  /*0160*/  SEL R6, R6, RZ, !P1 ;  /* 0x000000ff06067207 */ /* 0x000fe20004800000 */
[----:B------:R-:W-:Y:S01]  /*0170*/  FMUL R9, R5, R5 ;  /* 0x0000000505097220 */ /* 0x000fe20000400000 */
[----:B------:R-:W-:-:S03]  /*0180*/  SEL R7, R7, RZ, !P1 ;  /* 0x000000ff07077207 */ /* 0x000fc60004800000 */
[----:B------:R-:W-:-:S04]  /*0190*/  FFMA R9, R4, R4, R9 ;  /* 0x0000000404097223 */ /* 0x000fc80000000009 */
[----:B------:R-:W-:-:S04]  /*01a0*/  FFMA R12, R6, R6, R9 ;  /* 0x00000006060c7223 */ /* 0x000fc80000000009 */
[----:B------:R-:W-:-:S05]  /*01b0*/  FFMA R12, R7, R7, R12 ;  /* 0x00000007070c7223 */ /* 0x000fca000000000c */
[----:B------:R-:W-:-:S05]  /*01c0*/  FSEL R12, R12, RZ, !P1 ;  /* 0x000000ff0c0c7208 */ /* 0x000fca0004800000 */
[----:B------:R-:W1:Y:S02]  /*01d0*/  SHFL.BFLY PT, R9, R12, 0x10, 0x1f ;  /* 0x0e001f000c097f89 */ /* 0x000e6400000e0000 */
[----:B-1----:R-:W-:Y:S02]  /*01e0*/  FADD R13, R12, R9 ;  /* 0x000000090c0d7221 */ /* 0x002fe40000000000 */
[----:B------:R1:W2:Y:S04]  /*01f0*/  LDG.E.EL R9, desc[UR6][R10.64] ;  /* 0x000000060a097981 */ /* 0x0002a8000c2e1900 */
[----:B------:R-:W3:Y:S02]  /*0200*/  SHFL.BFLY PT, R16, R13, 0x8, 0x1f ;  /* 0x0d001f000d107f89 */ /* 0x000ee400000e0000 */
[----:B---3--:R-:W-:-:S05]  /*0210*/  FADD R16, R13, R16 ;  /* 0x000000100d107221 */ /* 0x008fca0000000000 */
[----:B------:R-:W3:Y:S02]  /*0220*/  SHFL.BFLY PT, R15, R16, 0x4, 0x1f ;  /* 0x0c801f00100f7f89 */ /* 0x000ee400000e0000 */
[----:B---3--:R-:W-:-:S05]  /*0230*/  FADD R15, R16, R15 ;  /* 0x0000000f100f7221 */ /* 0x008fca0000000000 */
[----:B------:R-:W3:Y:S02]  /*0240*/  SHFL.BFLY PT, R18, R15, 0x2, 0x1f ;  /* 0x0c401f000f127f89 */ /* 0x000ee400000e0000 */
[----:B---3--:R-:W-:-:S05]  /*0250*/  FADD R18, R15, R18 ;  /* 0x000000120f127221 */ /* 0x008fca0000000000 */
[----:B------:R-:W3:Y:S01]  /*0260*/  SHFL.BFLY PT, R17, R18, 0x1, 0x1f ;  /* 0x0c201f0012117f89 */ /* 0x000ee200000e0000 */
[----:B------:R-:W-:-:S04]  /*0270*/  SHF.R.U32.HI R12, RZ, 0x3, R14 ;  /* 0x00000003ff0c7819 */ /* 0x000fc8000001160e */
[----:B------:R-:W-:Y:S01]  /*0280*/  LOP3.LUT R12, R12, 0x1c, RZ, 0xc0, !PT ;  /* 0x0000001c0c0c7812 */ /* 0x000fe200078ec0ff */
[----:B---3--:R-:W-:-:S05]  /*0290*/  FADD R17, R18, R17 ;  /* 0x0000001112117221 */ /* 0x008fca0000000000 */
[----:B------:R-:W-:Y:S01]  /*02a0*/  @!P0 STS [R12+UR4], R17 ;  /* 0x000000110c008988 */ /* 0x000fe20008000804 */
[----:B------:R-:W-:Y:S06]  /*02b0*/  BAR.SYNC.DEFER_BLOCKING 0x0 ;  /* 0x0000000000007b1d */ /* 0x000fec0000010000 */
[----:B------:R-:W1:Y:S04]  /*02c0*/  @!P2 LDS R8, [R3+UR4] ;  /* 0x000000040308a984 */ /* 0x000e680008000800 */
[----:B-1----:R-:W1:Y:S02]  /*02d0*/  SHFL.BFLY PT, R11, R8, 0x4, 0x1f ;  /* 0x0c801f00080b7f89 */ /* 0x002e6400000e0000 */
[----:B-1----:R-:W-:-:S05]  /*02e0*/  FADD R11, R8, R11 ;  /* 0x0000000b080b7221 */ /* 0x002fca0000000000 */
[----:B------:R-:W1:Y:S01]  /*02f0*/  SHFL.BFLY PT, R10, R11, 0x2, 0x1f ;  /* 0x0c401f000b0a7f89 */ /* 0x000e6200000e0000 */
[----:B------:R-:W-:Y:S01]  /*0300*/  LOP3.LUT P0, RZ, R14, 0x7, RZ, 0xc0, !PT ;  /* 0x000000070eff7812 */ /* 0x000fe2000780c0ff */
[----:B-1----:R-:W-:-:S05]  /*0310*/  FADD R10, R11, R10 ;  /* 0x0000000a0b0a7221 */ /* 0x002fca0000000000 */
[----:B------:R-:W1:Y:S01]  /*0320*/  SHFL.BFLY PT, R13, R10, 0x1, 0x1f ;  /* 0x0c201f000a0d7f89 */ /* 0x000e6200000e0000 */
[----:B------:R-:W-:Y:S01]  /*0330*/  ISETP.LT.AND P0, PT, R14, 0x8, !P0 ;  /* 0x000000080e00780c */ /* 0x000fe20004701270 */
[----:B-1----:R-:W-:Y:S02]  /*0340*/  FADD R16, R10, R13 ;  /* 0x0000000d0a107221 */ /* 0x002fe40000000000 */
[----:B------:R-:W1:Y:S10]  /*0350*/  LDC.64 R10, c[0x0][0x228] ;  /* 0x00008a00ff0a7b82 */ /* 0x000e740000000a00 */
[----:B------:R-:W-:Y:S01]  /*0360*/  @P0 STS [R3+UR4], R16 ;  /* 0x0000001003000988 */ /* 0x000fe20008000804 */
[----:B------:R-:W-:Y:S06]  /*0370*/  BAR.SYNC.DEFER_BLOCKING 0x0 ;  /* 0x0000000000007b1d */ /* 0x000fec0000010000 */
[----:B------:R-:W3:Y:S02]  /*0380*/  LDS R12, [UR4] ;  /* 0x00000004ff0c7984 */ /* 0x000ee40008000800 */
[----:B---3--:R-:W-:-:S02]  /*0390*/  FADD R8, RZ, R12 ;  /* 0x0000000cff087221 */ /* 0x008fc40000000000 */
[----:B------:R-:W3:Y:S02]  /*03a0*/  LDC.64 R12, c[0x0][0x210] ;  /* 0x00008400ff0c7b82 */ /* 0x000ee40000000a00 */
[----:B------:R-:W4:Y:S06]  /*03b0*/  MUFU.SQRT R15, R8 ;  /* 0x00000008000f7308 */ /* 0x000f2c0000002000 */
[----:B------:R-:W-:Y:S01]  /*03c0*/  BAR.SYNC.DEFER_BLOCKING 0x0 ;  /* 0x0000000000007b1d */ /* 0x000fe20000010000 */
[C---:B----4-:R-:W-:Y:S01]  /*03d0*/  FSETP.GEU.AND P2, PT, R15.reuse, 1.175494350822287508e-38, PT ;  /* 0x008000000f00780b */ /* 0x050fe20003f4e000 */
[C---:B------:R-:W-:Y:S01]  /*03e0*/  FMUL R18, R15.reuse, 0.25 ;  /* 0x3e8000000f127820 */ /* 0x040fe20000400000 */
[----:B------:R-:W-:-:S04]  /*03f0*/  FSETP.GT.AND P0, PT, R15, 8.50705917302346158658e+37, PT ;  /* 0x7e8000000f00780b */ /* 0x000fc80003f04000 */
[----:B------:R-:W-:-:S07]  /*0400*/  FSEL R18, R18, R15, P0 ;  /* 0x0000000f12127208 */ /* 0x000fce0000000000 */
[----:B------:R-:W-:Y:S01]  /*0410*/  @!P2 FMUL R18, R18, 16777216 ;  /* 0x4b8000001212a820 */ /* 0x000fe20000400000 */
[----:B------:R-:W-:-:S05]  /*0420*/  LOP3.LUT P3, RZ, R14, 0xff, RZ, 0xc0, !PT ;  /* 0x000000ff0eff7812 */ /* 0x000fca000786c0ff */
[----:B------:R-:W4:Y:S01]  /*0430*/  MUFU.RCP R18, R18 ;  /* 0x0000001200127308 */ /* 0x000f220000001000 */
[----:B--2---:R-:W-:Y:S01]  /*0440*/  @P0 FMUL R9, R9, 0.25 ;  /* 0x3e80000009090820 */ /* 0x004fe20000400000 */
[----:B---3--:R-:W-:-:S04]  /*0450*/  IMAD.WIDE R2, R2, 0x4, R12 ;  /* 0x0000000402027825 */ /* 0x008fc800078e020c */
[----:B------:R-:W-:Y:S02]  /*0460*/  @!P2 FMUL R9, R9, 16777216 ;  /* 0x4b8000000909a820 */ /* 0x000fe40000400000 */
[----:B------:R2:W-:Y:S01]  /*0470*/  @!P3 STG.E desc[UR6][R2.64], R15 ;  /* 0x0000000f0200b986 */ /* 0x0005e2000c101906 */
[----:B-1----:R-:W-:-:S04]  /*0480*/  IMAD.WIDE R10, R0, 0x4, R10 ;  /* 0x00000004000a7825 */ /* 0x002fc800078e020a */
[----:B----4-:R-:W-:-:S04]  /*0490*/  FMUL R9, R18, R9 ;  /* 0x0000000912097220 */ /* 0x010fc80000400000 */
[-C--:B------:R-:W-:Y:S01]  /*04a0*/  FMUL R4, R4, R9.reuse ;  /* 0x0000000904047220 */ /* 0x080fe20000400000 */
[-C--:B------:R-:W-:Y:S01]  /*04b0*/  FMUL R5, R5, R9.reuse ;  /* 0x0000000905057220 */ /* 0x080fe20000400000 */
[-C--:B------:R-:W-:Y:S01]  /*04c0*/  FMUL R6, R6, R9.reuse ;  /* 0x0000000906067220 */ /* 0x080fe20000400000 */
[----:B------:R-:W-:Y:S01]  /*04d0*/  FMUL R7, R7, R9 ;  /* 0x0000000907077220 */ /* 0x000fe20000400000 */
[----:B--2---:R-:W-:Y:S06]  /*04e0*/  @P1 EXIT ;  /* 0x000000000000194d */ /* 0x004fec0003800000 */
[----:B------:R-:W-:Y:S01]  /*04f0*/  STG.E.128 desc[UR6][R10.64], R4 ;  /* 0x000000040a007986 */ /* 0x000fe2000c101d06 */
[----:B------:R-:W-:Y:S05]  /*0500*/  EXIT ;  /* 0x000000000000794d */ /* 0x000fea0003800000 */
.L_x_0:
[----:B------:R-:W-:-:S00]  /*0510*/  BRA `(.L_x_0) ;  /* 0xfffffffc00fc7947 */ /* 0x000fc0000383ffff */
[----:B------:R-:W-:-:S00]  /*0520*/  NOP ;  /* 0x0000000000007918 */ /* 0x000fc00000000000 */
        /* <DEDUP_REMOVED lines=13> */
.L_x_1:


//--------------------- .nv.global.init           --------------------------
	.section	.nv.global.init,"aw",@progbits
.nv.global.init:
	.type		_$_str,@object
	.size		_$_str,(_$_str_$_2 - _$_str)
_$_str:
        /*0000*/ 	.byte	0x5f, 0x5f, 0x43, 0x55, 0x44, 0x41, 0x5f, 0x46, 0x54, 0x5a, 0x00
	.type		_$_str_$_2,@object
	.size		_$_str_$_2,(.L_1 - _$_str_$_2)
_$_str_$_2:
        /*000b*/ 	.byte	0x5f, 0x5f, 0x43, 0x55, 0x44, 0x41, 0x5f, 0x50, 0x52, 0x45, 0x43, 0x5f, 0x53, 0x51, 0x52, 0x54
        /*001b*/ 	.byte	0x00
.L_1:


//--------------------- .nv.shared.triton_per_fused__weight_norm_interface_4 --------------------------
	.section	.nv.shared.triton_per_fused__weight_norm_interface_4,"aw",@nobits
	.sectionflags	@""
	.align	16
	.zero		1024


//--------------------- .nv.constant0.triton_per_fused__weight_norm_interface_4 --------------------------
	.section	.nv.constant0.triton_per_fused__weight_norm_interface_4,"a",@progbits
	.sectionflags	@""
	.align	4
.nv.constant0.triton_per_fused__weight_norm_interface_4:
	.zero		568
